	.headerflags	@"EF_CUDA_TEXMODE_UNIFIED EF_CUDA_64BIT_ADDRESS EF_CUDA_ACCELERATORS EF_CUDA_SM90 EF_CUDA_VIRTUAL_SM(EF_CUDA_SM90)"
	.elftype	@"ET_EXEC"


//--------------------- .nv.info                  --------------------------
	.section	.nv.info,"",@"SHT_CUDA_INFO"
	.align	4


	//----- nvinfo : EIATTR_REGCOUNT
	.align		4
        /*0000*/ 	.byte	0x04, 0x2f
        /*0002*/ 	.short	(.L_1 - .L_0)
	.align		4
.L_0:
        /*0004*/ 	.word	index@(triton_poi_fused_relu_threshold_backward_3)
        /*0008*/ 	.word	0x00000011


	//----- nvinfo : EIATTR_MIN_STACK_SIZE
	.align		4
.L_1:
        /*000c*/ 	.byte	0x04, 0x12
        /*000e*/ 	.short	(.L_3 - .L_2)
	.align		4
.L_2:
        /*0010*/ 	.word	index@(triton_poi_fused_relu_threshold_backward_3)
        /*0014*/ 	.word	0x00000000


	//----- nvinfo : EIATTR_FRAME_SIZE
	.align		4
.L_3:
        /*0018*/ 	.byte	0x04, 0x11
        /*001a*/ 	.short	(.L_5 - .L_4)
	.align		4
.L_4:
        /*001c*/ 	.word	index@(triton_poi_fused_relu_threshold_backward_3)
        /*0020*/ 	.word	0x00000000


	//----- nvinfo : EIATTR_MIN_STACK_SIZE
	.align		4
.L_5:
        /*0024*/ 	.byte	0x04, 0x12
        /*0026*/ 	.short	(.L_7 - .L_6)
	.align		4
.L_6:
        /*0028*/ 	.word	index@(triton_poi_fused_relu_threshold_backward_3)
        /*002c*/ 	.word	0x00000000
.L_7:


//--------------------- .nv.info.triton_poi_fused_relu_threshold_backward_3 --------------------------
	.section	.nv.info.triton_poi_fused_relu_threshold_backward_3,"",@"SHT_CUDA_INFO"
	.sectionflags	@""
	.align	4


	//----- nvinfo : EIATTR_CUDA_API_VERSION
	.align		4
        /*0000*/ 	.byte	0x04, 0x37
        /*0002*/ 	.short	(.L_9 - .L_8)
.L_8:
        /*0004*/ 	.word	0x0000007c


	//----- nvinfo : EIATTR_KPARAM_INFO
	.align		4
.L_9:
        /*0008*/ 	.byte	0x04, 0x17
        /*000a*/ 	.short	(.L_11 - .L_10)
.L_10:
        /*000c*/ 	.word	0x00000000
        /*0010*/ 	.short	0x0005
        /*0012*/ 	.short	0x0028
        /*0014*/ 	.byte	0x00, 0xf0, 0x11, 0x00


	//----- nvinfo : EIATTR_KPARAM_INFO
	.align		4
.L_11:
        /*0018*/ 	.byte	0x04, 0x17
        /*001a*/ 	.short	(.L_13 - .L_12)
.L_12:
        /*001c*/ 	.word	0x00000000
        /*0020*/ 	.short	0x0004
        /*0022*/ 	.short	0x0020
        /*0024*/ 	.byte	0x00, 0xf4, 0x21, 0x00


	//----- nvinfo : EIATTR_KPARAM_INFO
	.align		4
.L_13:
        /*0028*/ 	.byte	0x04, 0x17
        /*002a*/ 	.short	(.L_15 - .L_14)
.L_14:
        /*002c*/ 	.word	0x00000000
        /*0030*/ 	.short	0x0003
        /*0032*/ 	.short	0x0018
        /*0034*/ 	.byte	0x00, 0xf4, 0x21, 0x00


	//----- nvinfo : EIATTR_KPARAM_INFO
	.align		4
.L_15:
        /*0038*/ 	.byte	0x04, 0x17
        /*003a*/ 	.short	(.L_17 - .L_16)
.L_16:
        /*003c*/ 	.word	0x00000000
        /*0040*/ 	.short	0x0002
        /*0042*/ 	.short	0x0010
        /*0044*/ 	.byte	0x00, 0xf4, 0x21, 0x00


	//----- nvinfo : EIATTR_KPARAM_INFO
	.align		4
.L_17:
        /*0048*/ 	.byte	0x04, 0x17
        /*004a*/ 	.short	(.L_19 - .L_18)
.L_18:
        /*004c*/ 	.word	0x00000000
        /*0050*/ 	.short	0x0001
        /*0052*/ 	.short	0x0008
        /*0054*/ 	.byte	0x00, 0xf4, 0x21, 0x00


	//----- nvinfo : EIATTR_KPARAM_INFO
	.align		4
.L_19:
        /*0058*/ 	.byte	0x04, 0x17
        /*005a*/ 	.short	(.L_21 - .L_20)
.L_20:
        /*005c*/ 	.word	0x00000000
        /*0060*/ 	.short	0x0000
        /*0062*/ 	.short	0x0000
        /*0064*/ 	.byte	0x00, 0xf4, 0x21, 0x00


	//----- nvinfo : EIATTR_SPARSE_MMA_MASK
	.align		4
.L_21:
        /*0068*/ 	.byte	0x03, 0x50
        /*006a*/ 	.short	0x0000


	//----- nvinfo : EIATTR_MAXREG_COUNT
	.align		4
        /*006c*/ 	.byte	0x03, 0x1b
        /*006e*/ 	.short	0x00ff


	//----- nvinfo : EIATTR_EXIT_INSTR_OFFSETS
	.align		4
        /*0070*/ 	.byte	0x04, 0x1c
        /*0072*/ 	.short	(.L_23 - .L_22)


	//   ....[0]....
.L_22:
        /*0074*/ 	.word	0x00000340


	//   ....[1]....
        /*0078*/ 	.word	0x00000360


	//----- nvinfo : EIATTR_REQNTID
	.align		4
.L_23:
        /*007c*/ 	.byte	0x04, 0x10
        /*007e*/ 	.short	(.L_25 - .L_24)
.L_24:
        /*0080*/ 	.word	0x00000080
        /*0084*/ 	.word	0x00000001
        /*0088*/ 	.word	0x00000001


	//----- nvinfo : EIATTR_CBANK_PARAM_SIZE
	.align		4
.L_25:
        /*008c*/ 	.byte	0x03, 0x19
        /*008e*/ 	.short	0x002c


	//----- nvinfo : EIATTR_PARAM_CBANK
	.align		4
        /*0090*/ 	.byte	0x04, 0x0a
        /*0092*/ 	.short	(.L_27 - .L_26)
	.align		4
.L_26:
        /*0094*/ 	.word	index@(.nv.constant0.triton_poi_fused_relu_threshold_backward_3)
        /*0098*/ 	.short	0x0210
        /*009a*/ 	.short	0x002c


	//----- nvinfo : EIATTR_SW_WAR
	.align		4
.L_27:
        /*009c*/ 	.byte	0x04, 0x36
        /*009e*/ 	.short	(.L_29 - .L_28)
.L_28:
        /*00a0*/ 	.word	0x00000008
.L_29:


//--------------------- .nv.callgraph             --------------------------
	.section	.nv.callgraph,"",@"SHT_CUDA_CALLGRAPH"
	.align	4
	.sectionentsize	8
	.align		4
        /*0000*/ 	.word	0x00000000
	.align		4
        /*0004*/ 	.word	0xffffffff
	.align		4
        /*0008*/ 	.word	0x00000000
	.align		4
        /*000c*/ 	.word	0xfffffffe
	.align		4
        /*0010*/ 	.word	0x00000000
	.align		4
        /*0014*/ 	.word	0xfffffffd
	.align		4
        /*0018*/ 	.word	0x00000000
	.align		4
        /*001c*/ 	.word	0xfffffffc


//--------------------- .text.triton_poi_fused_relu_threshold_backward_3 --------------------------
	.section	.text.triton_poi_fused_relu_threshold_backward_3,"ax",@progbits
	.align	128
        .global         triton_poi_fused_relu_threshold_backward_3
        .type           triton_poi_fused_relu_threshold_backward_3,@function
        .size           triton_poi_fused_relu_threshold_backward_3,(.L_x_1 - triton_poi_fused_relu_threshold_backward_3)
        .other          triton_poi_fused_relu_threshold_backward_3,@"STO_CUDA_ENTRY STV_DEFAULT"
triton_poi_fused_relu_threshold_backward_3:
.text.triton_poi_fused_relu_threshold_backward_3:
[----:B------:R-:W0:Y:S02]  /*0000*/  LDC R1, c[0x0][0x28] ;  /* 0x00000a00ff017b82 */ /* 0x000e240000000800 */
[----:B------:R-:W1:Y:S01]  /*0010*/  S2R R0, SR_TID.X ;  /* 0x0000000000007919 */ /* 0x000e620000002100 */
[----:B------:R-:W2:Y:S01]  /*0020*/  LDC.64 R6, c[0x0][0x218] ;  /* 0x00008600ff067b82 */ /* 0x000ea20000000a00 */
[----:B------:R-:W-:Y:S01]  /*0030*/  CS2R R10, SRZ ;  /* 0x00000000000a7805 */ /* 0x000fe2000001ff00 */
[----:B------:R-:W-:Y:S01]  /*0040*/  ULDC.64 UR4, c[0x0][0x208] ;  /* 0x0000820000047ab9 */ /* 0x000fe20000000a00 */
[----:B------:R-:W3:Y:S01]  /*0050*/  S2R R9, SR_CTAID.X ;  /* 0x0000000000097919 */ /* 0x000ee20000002500 */
[----:B------:R-:W-:Y:S01]  /*0060*/  CS2R R12, SRZ ;  /* 0x00000000000c7805 */ /* 0x000fe2000001ff00 */
[----:B------:R-:W-:Y:S01]  /*0070*/  ULDC.64 UR6, c[0x0][0x228] ;  /* 0x00008a0000067ab9 */ /* 0x000fe20000000a00 */
[----:B------:R-:W-:Y:S02]  /*0080*/  ULDC.64 UR8, c[0x0][0x230] ;  /* 0x00008c0000087ab9 */ /* 0x000fe40000000a00 */
[----:B------:R-:W4:Y:S08]  /*0090*/  LDC.64 R2, c[0x0][0x210] ;  /* 0x00008400ff027b82 */ /* 0x000f300000000a00 */
[----:B------:R-:W5:Y:S01]  /*00a0*/  LDC.64 R4, c[0x0][0x220] ;  /* 0x00008800ff047b82 */ /* 0x000f620000000a00 */
[----:B-1----:R-:W-:Y:S01]  /*00b0*/  IMAD.SHL.U32 R0, R0, 0x2, RZ ;  /* 0x0000000200007824 */ /* 0x002fe200078e00ff */
[----:B---3--:R-:W-:-:S04]  /*00c0*/  SHF.R.S32.HI R8, RZ, 0x17, R9 ;  /* 0x00000017ff087819 */ /* 0x008fc80000011409 */
[----:B------:R-:W-:-:S05]  /*00d0*/  LOP3.LUT R0, R0, 0xfe, RZ, 0xc0, !PT ;  /* 0x000000fe00007812 */ /* 0x000fca00078ec0ff */
[----:B------:R-:W-:Y:S01]  /*00e0*/  IMAD R0, R9, 0x100, R0 ;  /* 0x0000010009007824 */ /* 0x000fe200078e0200 */
[----:B------:R-:W-:-:S03]  /*00f0*/  SGXT R9, R8, 0x1 ;  /* 0x000000010809781a */ /* 0x000fc60000000200 */
[C---:B----4-:R-:W-:Y:S01]  /*0100*/  IMAD.WIDE R2, R0.reuse, 0x4, R2 ;  /* 0x0000000400027825 */ /* 0x050fe200078e0202 */
[----:B------:R-:W-:Y:S02]  /*0110*/  LEA.HI R9, R9, R0, RZ, 0x6 ;  /* 0x0000000009097211 */ /* 0x000fe400078f30ff */
[C---:B------:R-:W-:Y:S01]  /*0120*/  ISETP.GE.AND P0, PT, R0.reuse, 0x100, PT ;  /* 0x000001000000780c */ /* 0x040fe20003f06270 */
[----:B-----5:R-:W-:Y:S01]  /*0130*/  IMAD.WIDE R4, R0, 0x4, R4 ;  /* 0x0000000400047825 */ /* 0x020fe200078e0204 */
[----:B------:R-:W-:-:S05]  /*0140*/  SHF.R.S32.HI R9, RZ, 0x6, R9 ;  /* 0x00000006ff097819 */ /* 0x000fca0000011409 */
[----:B--2---:R-:W-:Y:S01]  /*0150*/  IMAD.WIDE R6, R9, 0x4, R6 ;  /* 0x0000000409067825 */ /* 0x004fe200078e0206 */
[----:B------:R-:W-:-:S05]  /*0160*/  CS2R R8, SRZ ;  /* 0x0000000000087805 */ /* 0x000fca000001ff00 */
[----:B------:R-:W2:Y:S04]  /*0170*/  @!P0 LDG.E.EL R10, desc[UR4][R6.64] ;  /* 0x00000004060a8981 */ /* 0x000ea8000c2e1900 */
[----:B------:R-:W2:Y:S04]  /*0180*/  @!P0 LDG.E.64 R8, desc[UR4][R2.64] ;  /* 0x0000000402088981 */ /* 0x000ea8000c1e1b00 */
[----:B------:R-:W3:Y:S04]  /*0190*/  @!P0 LDG.E.EL R11, desc[UR4][R6.64] ;  /* 0x00000004060b8981 */ /* 0x000ee8000c2e1900 */
[----:B------:R-:W4:Y:S01]  /*01a0*/  @!P0 LDG.E.64 R12, desc[UR4][R4.64] ;  /* 0x00000004040c8981 */ /* 0x000f22000c1e1b00 */
[----:B------:R-:W-:Y:S01]  /*01b0*/  SHF.R.S32.HI R14, RZ, 0x1f, R0 ;  /* 0x0000001fff0e7819 */ /* 0x000fe20000011400 */
[----:B--2---:R-:W-:Y:S01]  /*01c0*/  FADD R10, R10, R9 ;  /* 0x000000090a0a7221 */ /* 0x004fe20000000000 */
[----:B---3--:R-:W-:-:S04]  /*01d0*/  FADD R11, R11, R8 ;  /* 0x000000080b0b7221 */ /* 0x008fc80000000000 */
[C---:B----4-:R-:W-:Y:S01]  /*01e0*/  FSETP.GEU.AND P3, PT, R10.reuse, -R13, PT ;  /* 0x8000000d0a00720b */ /* 0x050fe20003f6e000 */
[----:B------:R-:W-:Y:S01]  /*01f0*/  FADD R10, R10, R13 ;  /* 0x0000000d0a0a7221 */ /* 0x000fe20000000000 */
[C---:B------:R-:W-:Y:S01]  /*0200*/  FADD R8, R11.reuse, R12 ;  /* 0x0000000c0b087221 */ /* 0x040fe20000000000 */
[----:B------:R-:W-:Y:S02]  /*0210*/  FSETP.GEU.AND P4, PT, R11, -R12, PT ;  /* 0x8000000c0b00720b */ /* 0x000fe40003f8e000 */
[----:B------:R-:W-:Y:S02]  /*0220*/  FSETP.GTU.AND P2, PT, R13, RZ, PT ;  /* 0x000000ff0d00720b */ /* 0x000fe40003f4c000 */
[----:B------:R-:W-:Y:S02]  /*0230*/  FSETP.GTU.AND P1, PT, R12, RZ, PT ;  /* 0x000000ff0c00720b */ /* 0x000fe40003f2c000 */
[----:B------:R-:W-:Y:S02]  /*0240*/  FSEL R13, R10, RZ, P3 ;  /* 0x000000ff0a0d7208 */ /* 0x000fe40001800000 */
[----:B------:R-:W-:-:S02]  /*0250*/  FSEL R12, R8, RZ, P4 ;  /* 0x000000ff080c7208 */ /* 0x000fc40002000000 */
[----:B------:R-:W-:Y:S02]  /*0260*/  FSETP.GTU.AND P4, PT, R13, RZ, PT ;  /* 0x000000ff0d00720b */ /* 0x000fe40003f8c000 */
[----:B------:R-:W-:Y:S02]  /*0270*/  FSETP.GTU.AND P5, PT, R12, RZ, PT ;  /* 0x000000ff0c00720b */ /* 0x000fe40003fac000 */
[----:B------:R-:W-:Y:S02]  /*0280*/  SEL R8, RZ, 0x100, P4 ;  /* 0x00000100ff087807 */ /* 0x000fe40002000000 */
[----:B------:R-:W-:Y:S02]  /*0290*/  SEL R7, RZ, 0x1, P5 ;  /* 0x00000001ff077807 */ /* 0x000fe40002800000 */
[----:B------:R-:W-:Y:S02]  /*02a0*/  IADD3 R4, P3, R0, UR6, RZ ;  /* 0x0000000600047c10 */ /* 0x000fe4000ff7e0ff */
[----:B------:R-:W-:Y:S01]  /*02b0*/  SEL R9, RZ, 0x1, P1 ;  /* 0x00000001ff097807 */ /* 0x000fe20000800000 */
[----:B------:R-:W-:Y:S01]  /*02c0*/  IMAD.IADD R11, R7, 0x1, R8 ;  /* 0x00000001070b7824 */ /* 0x000fe200078e0208 */
[----:B------:R-:W-:-:S02]  /*02d0*/  IADD3.X R5, R14, UR7, RZ, P3, !PT ;  /* 0x000000070e057c10 */ /* 0x000fc40009ffe4ff */
[----:B------:R-:W-:Y:S01]  /*02e0*/  IADD3 R6, P1, R0, UR8, RZ ;  /* 0x0000000800067c10 */ /* 0x000fe2000ff3e0ff */
[----:B------:R1:W-:Y:S01]  /*02f0*/  @!P0 STG.E.64 desc[UR4][R2.64], R12 ;  /* 0x0000000c02008986 */ /* 0x0003e2000c101b04 */
[----:B------:R-:W-:Y:S02]  /*0300*/  SEL R10, RZ, 0x100, P2 ;  /* 0x00000100ff0a7807 */ /* 0x000fe40001000000 */
[----:B------:R-:W-:Y:S01]  /*0310*/  IADD3.X R7, R14, UR9, RZ, P1, !PT ;  /* 0x000000090e077c10 */ /* 0x000fe20008ffe4ff */
[----:B------:R1:W-:Y:S02]  /*0320*/  @!P0 STG.E.U16 desc[UR4][R4.64], R11 ;  /* 0x0000000b04008986 */ /* 0x0003e4000c101504 */
[----:B------:R-:W-:Y:S01]  /*0330*/  IMAD.IADD R9, R9, 0x1, R10 ;  /* 0x0000000109097824 */ /* 0x000fe200078e020a */
[----:B------:R-:W-:Y:S06]  /*0340*/  @P0 EXIT ;  /* 0x000000000000094d */ /* 0x000fec0003800000 */
[----:B------:R-:W-:Y:S01]  /*0350*/  STG.E.U16 desc[UR4][R6.64], R9 ;  /* 0x0000000906007986 */ /* 0x000fe2000c101504 */
[----:B------:R-:W-:Y:S05]  /*0360*/  EXIT ;  /* 0x000000000000794d */ /* 0x000fea0003800000 */
.L_x_0:
[----:B------:R-:W-:-:S00]  /*0370*/  BRA `(.L_x_0) ;  /* 0xfffffffc00fc7947 */ /* 0x000fc0000383ffff */
[----:B------:R-:W-:-:S00]  /*0380*/  NOP ;  /* 0x0000000000007918 */ /* 0x000fc00000000000 */
[----:B------:R-:W-:-:S00]  /*0390*/  NOP ;  /* 0x0000000000007918 */ /* 0x000fc00000000000 */
[----:B------:R-:W-:-:S00]  /*03a0*/  NOP ;  /* 0x0000000000007918 */ /* 0x000fc00000000000 */
[----:B------:R-:W-:-:S00]  /*03b0*/  NOP ;  /* 0x0000000000007918 */ /* 0x000fc00000000000 */
[----:B------:R-:W-:-:S00]  /*03c0*/  NOP ;  /* 0x0000000000007918 */ /* 0x000fc00000000000 */
[----:B------:R-:W-:-:S00]  /*03d0*/  NOP ;  /* 0x0000000000007918 */ /* 0x000fc00000000000 */
[----:B------:R-:W-:-:S00]  /*03e0*/  NOP ;  /* 0x0000000000007918 */ /* 0x000fc00000000000 */
[----:B------:R-:W-:-:S00]  /*03f0*/  NOP ;  /* 0x0000000000007918 */ /* 0x000fc00000000000 */
.L_x_1:


//--------------------- .nv.constant0.triton_poi_fused_relu_threshold_backward_3 --------------------------
	.section	.nv.constant0.triton_poi_fused_relu_threshold_backward_3,"a",@progbits
	.sectionflags	@""
	.align	4
.nv.constant0.triton_poi_fused_relu_threshold_backward_3:
	.zero		572
